//
// Generated by NVIDIA NVVM Compiler
//
// Compiler Build ID: CL-36424714
// Cuda compilation tools, release 13.0, V13.0.88
// Based on NVVM 20.0.0
//

.version 9.0
.target sm_100
.address_size 64

	// .globl	_Z4spmvPiS_PdS0_S0_iii
.extern .shared .align 16 .b8 shared_data[];

.visible .entry _Z4spmvPiS_PdS0_S0_iii(
	.param .u64 .ptr .align 1 _Z4spmvPiS_PdS0_S0_iii_param_0,
	.param .u64 .ptr .align 1 _Z4spmvPiS_PdS0_S0_iii_param_1,
	.param .u64 .ptr .align 1 _Z4spmvPiS_PdS0_S0_iii_param_2,
	.param .u64 .ptr .align 1 _Z4spmvPiS_PdS0_S0_iii_param_3,
	.param .u64 .ptr .align 1 _Z4spmvPiS_PdS0_S0_iii_param_4,
	.param .u32 _Z4spmvPiS_PdS0_S0_iii_param_5,
	.param .u32 _Z4spmvPiS_PdS0_S0_iii_param_6,
	.param .u32 _Z4spmvPiS_PdS0_S0_iii_param_7
)
{
	.reg .pred 	%p<2>;
	.reg .b32 	%r<8>;
	.reg .b64 	%rd<20>;
	.reg .b64 	%fd<5>;

	ld.param.u64 	%rd1, [_Z4spmvPiS_PdS0_S0_iii_param_0];
	ld.param.u64 	%rd2, [_Z4spmvPiS_PdS0_S0_iii_param_1];
	ld.param.u64 	%rd3, [_Z4spmvPiS_PdS0_S0_iii_param_2];
	ld.param.u64 	%rd4, [_Z4spmvPiS_PdS0_S0_iii_param_3];
	ld.param.u64 	%rd5, [_Z4spmvPiS_PdS0_S0_iii_param_4];
	ld.param.u32 	%r2, [_Z4spmvPiS_PdS0_S0_iii_param_7];
	mov.u32 	%r3, %ctaid.x;
	mov.u32 	%r4, %ntid.x;
	mov.u32 	%r5, %tid.x;
	mad.lo.s32 	%r1, %r3, %r4, %r5;
	setp.ge.s32 	%p1, %r1, %r2;
	@%p1 bra 	$L__BB0_2;
	cvta.to.global.u64 	%rd6, %rd3;
	cvta.to.global.u64 	%rd7, %rd2;
	cvta.to.global.u64 	%rd8, %rd4;
	cvta.to.global.u64 	%rd9, %rd1;
	cvta.to.global.u64 	%rd10, %rd5;
	mul.wide.s32 	%rd11, %r1, 8;
	add.s64 	%rd12, %rd6, %rd11;
	ld.global.f64 	%fd1, [%rd12];
	mul.wide.s32 	%rd13, %r1, 4;
	add.s64 	%rd14, %rd7, %rd13;
	ld.global.u32 	%r6, [%rd14];
	mul.wide.s32 	%rd15, %r6, 8;
	add.s64 	%rd16, %rd8, %rd15;
	ld.global.f64 	%fd2, [%rd16];
	mul.f64 	%fd3, %fd1, %fd2;
	add.s64 	%rd17, %rd9, %rd13;
	ld.global.u32 	%r7, [%rd17];
	mul.wide.s32 	%rd18, %r7, 8;
	add.s64 	%rd19, %rd10, %rd18;
	atom.global.add.f64 	%fd4, [%rd19], %fd3;
$L__BB0_2:
	ret;

}
	// .globl	_Z22spmv_2d_tiled_advancedPiS_PdS0_S0_ii
.visible .entry _Z22spmv_2d_tiled_advancedPiS_PdS0_S0_ii(
	.param .u64 .ptr .align 1 _Z22spmv_2d_tiled_advancedPiS_PdS0_S0_ii_param_0,
	.param .u64 .ptr .align 1 _Z22spmv_2d_tiled_advancedPiS_PdS0_S0_ii_param_1,
	.param .u64 .ptr .align 1 _Z22spmv_2d_tiled_advancedPiS_PdS0_S0_ii_param_2,
	.param .u64 .ptr .align 1 _Z22spmv_2d_tiled_advancedPiS_PdS0_S0_ii_param_3,
	.param .u64 .ptr .align 1 _Z22spmv_2d_tiled_advancedPiS_PdS0_S0_ii_param_4,
	.param .u32 _Z22spmv_2d_tiled_advancedPiS_PdS0_S0_ii_param_5,
	.param .u32 _Z22spmv_2d_tiled_advancedPiS_PdS0_S0_ii_param_6
)
{
	.reg .pred 	%p<39>;
	.reg .b32 	%r<82>;
	.reg .b64 	%rd<21>;
	.reg .b64 	%fd<41>;

	ld.param.u64 	%rd1, [_Z22spmv_2d_tiled_advancedPiS_PdS0_S0_ii_param_0];
	ld.param.u64 	%rd2, [_Z22spmv_2d_tiled_advancedPiS_PdS0_S0_ii_param_1];
	ld.param.u64 	%rd3, [_Z22spmv_2d_tiled_advancedPiS_PdS0_S0_ii_param_2];
	ld.param.u64 	%rd4, [_Z22spmv_2d_tiled_advancedPiS_PdS0_S0_ii_param_3];
	ld.param.u64 	%rd5, [_Z22spmv_2d_tiled_advancedPiS_PdS0_S0_ii_param_4];
	ld.param.u32 	%r20, [_Z22spmv_2d_tiled_advancedPiS_PdS0_S0_ii_param_5];
	mov.u32 	%r21, %ctaid.x;
	mov.u32 	%r22, %ctaid.y;
	mov.u32 	%r23, %tid.x;
	mov.u32 	%r24, %tid.y;
	mov.u32 	%r25, %ntid.x;
	mov.u32 	%r26, %ntid.y;
	mul.lo.s32 	%r1, %r25, %r26;
	shl.b32 	%r27, %r1, 4;
	mov.u32 	%r28, shared_data;
	add.s32 	%r29, %r28, %r27;
	mov.u32 	%r30, %nctaid.x;
	mad.lo.s32 	%r31, %r22, %r30, %r21;
	mad.lo.s32 	%r2, %r24, %r25, %r23;
	mad.lo.s32 	%r3, %r31, %r1, %r2;
	setp.ge.s32 	%p1, %r3, %r20;
	shl.b32 	%r32, %r2, 3;
	add.s32 	%r4, %r28, %r32;
	shl.b32 	%r33, %r2, 2;
	add.s32 	%r5, %r29, %r33;
	@%p1 bra 	$L__BB1_2;
	cvta.to.global.u64 	%rd6, %rd3;
	cvta.to.global.u64 	%rd7, %rd2;
	cvta.to.global.u64 	%rd8, %rd1;
	mul.wide.s32 	%rd9, %r3, 8;
	add.s64 	%rd10, %rd6, %rd9;
	ld.global.f64 	%fd13, [%rd10];
	st.shared.f64 	[%r4], %fd13;
	mul.wide.s32 	%rd11, %r3, 4;
	add.s64 	%rd12, %rd7, %rd11;
	ld.global.u32 	%r34, [%rd12];
	st.shared.u32 	[%r5], %r34;
	add.s64 	%rd13, %rd8, %rd11;
	ld.global.u32 	%r76, [%rd13];
	bra.uni 	$L__BB1_3;
$L__BB1_2:
	mov.b64 	%rd14, 0;
	st.shared.u64 	[%r4], %rd14;
	mov.b32 	%r36, 0;
	st.shared.u32 	[%r5], %r36;
	mov.b32 	%r76, -1;
$L__BB1_3:
	setp.ge.s32 	%p2, %r3, %r20;
	shl.b32 	%r37, %r1, 2;
	add.s32 	%r8, %r5, %r37;
	st.shared.u32 	[%r8], %r76;
	bar.sync 	0;
	mov.f64 	%fd40, 0d0000000000000000;
	@%p2 bra 	$L__BB1_6;
	ld.shared.u32 	%r38, [%r8];
	setp.eq.s32 	%p3, %r38, -1;
	@%p3 bra 	$L__BB1_6;
	ld.shared.u32 	%r39, [%r5];
	cvta.to.global.u64 	%rd15, %rd4;
	mul.wide.s32 	%rd16, %r39, 8;
	add.s64 	%rd17, %rd15, %rd16;
	ld.global.f64 	%fd16, [%rd17];
	ld.shared.f64 	%fd17, [%r4];
	mul.f64 	%fd40, %fd16, %fd17;
$L__BB1_6:
	setp.ge.s32 	%p4, %r3, %r20;
	// begin inline asm
	mov.b64 {%r40,%r41}, %fd40;
	// end inline asm
	shfl.sync.down.b32	%r43|%p5, %r41, 16, 31, -1;
	shfl.sync.down.b32	%r42|%p6, %r40, 16, 31, -1;
	// begin inline asm
	mov.b64 %fd19, {%r42,%r43};
	// end inline asm
	mov.b32 	%r77, -1;
	@%p4 bra 	$L__BB1_8;
	ld.shared.u32 	%r77, [%r8];
$L__BB1_8:
	setp.ge.s32 	%p7, %r3, %r20;
	shfl.sync.down.b32	%r50|%p8, %r77, 16, 31, -1;
	ld.shared.u32 	%r51, [%r8];
	setp.eq.s32 	%p9, %r50, %r51;
	setp.ne.s32 	%p10, %r50, -1;
	add.f64 	%fd22, %fd40, %fd19;
	selp.f64 	%fd23, %fd22, %fd40, %p10;
	selp.f64 	%fd4, %fd23, %fd40, %p9;
	// begin inline asm
	mov.b64 {%r45,%r46}, %fd4;
	// end inline asm
	shfl.sync.down.b32	%r48|%p11, %r46, 8, 31, -1;
	shfl.sync.down.b32	%r47|%p12, %r45, 8, 31, -1;
	// begin inline asm
	mov.b64 %fd21, {%r47,%r48};
	// end inline asm
	mov.b32 	%r78, -1;
	@%p7 bra 	$L__BB1_10;
	ld.shared.u32 	%r78, [%r8];
$L__BB1_10:
	setp.ge.s32 	%p13, %r3, %r20;
	shfl.sync.down.b32	%r57|%p14, %r78, 8, 31, -1;
	ld.shared.u32 	%r58, [%r8];
	setp.eq.s32 	%p15, %r57, %r58;
	setp.ne.s32 	%p16, %r57, -1;
	add.f64 	%fd26, %fd4, %fd21;
	selp.f64 	%fd27, %fd26, %fd4, %p16;
	selp.f64 	%fd6, %fd27, %fd4, %p15;
	// begin inline asm
	mov.b64 {%r52,%r53}, %fd6;
	// end inline asm
	shfl.sync.down.b32	%r55|%p17, %r53, 4, 31, -1;
	shfl.sync.down.b32	%r54|%p18, %r52, 4, 31, -1;
	// begin inline asm
	mov.b64 %fd25, {%r54,%r55};
	// end inline asm
	mov.b32 	%r79, -1;
	@%p13 bra 	$L__BB1_12;
	ld.shared.u32 	%r79, [%r8];
$L__BB1_12:
	setp.ge.s32 	%p19, %r3, %r20;
	shfl.sync.down.b32	%r64|%p20, %r79, 4, 31, -1;
	ld.shared.u32 	%r65, [%r8];
	setp.eq.s32 	%p21, %r64, %r65;
	setp.ne.s32 	%p22, %r64, -1;
	add.f64 	%fd30, %fd6, %fd25;
	selp.f64 	%fd31, %fd30, %fd6, %p22;
	selp.f64 	%fd8, %fd31, %fd6, %p21;
	// begin inline asm
	mov.b64 {%r59,%r60}, %fd8;
	// end inline asm
	shfl.sync.down.b32	%r62|%p23, %r60, 2, 31, -1;
	shfl.sync.down.b32	%r61|%p24, %r59, 2, 31, -1;
	// begin inline asm
	mov.b64 %fd29, {%r61,%r62};
	// end inline asm
	mov.b32 	%r80, -1;
	@%p19 bra 	$L__BB1_14;
	ld.shared.u32 	%r80, [%r8];
$L__BB1_14:
	setp.ge.s32 	%p25, %r3, %r20;
	shfl.sync.down.b32	%r71|%p26, %r80, 2, 31, -1;
	ld.shared.u32 	%r72, [%r8];
	setp.eq.s32 	%p27, %r71, %r72;
	setp.ne.s32 	%p28, %r71, -1;
	add.f64 	%fd34, %fd8, %fd29;
	selp.f64 	%fd35, %fd34, %fd8, %p28;
	selp.f64 	%fd10, %fd35, %fd8, %p27;
	// begin inline asm
	mov.b64 {%r66,%r67}, %fd10;
	// end inline asm
	shfl.sync.down.b32	%r69|%p29, %r67, 1, 31, -1;
	shfl.sync.down.b32	%r68|%p30, %r66, 1, 31, -1;
	// begin inline asm
	mov.b64 %fd33, {%r68,%r69};
	// end inline asm
	mov.b32 	%r81, -1;
	@%p25 bra 	$L__BB1_16;
	ld.shared.u32 	%r81, [%r8];
$L__BB1_16:
	setp.ge.s32 	%p31, %r3, %r20;
	shfl.sync.down.b32	%r73|%p32, %r81, 1, 31, -1;
	ld.shared.u32 	%r74, [%r8];
	setp.eq.s32 	%p33, %r73, %r74;
	setp.ne.s32 	%p34, %r73, -1;
	add.f64 	%fd36, %fd10, %fd33;
	selp.f64 	%fd37, %fd36, %fd10, %p34;
	selp.f64 	%fd12, %fd37, %fd10, %p33;
	and.b32  	%r75, %r2, 31;
	setp.ne.s32 	%p35, %r75, 0;
	or.pred  	%p36, %p35, %p31;
	setp.eq.s32 	%p37, %r74, -1;
	or.pred  	%p38, %p36, %p37;
	@%p38 bra 	$L__BB1_18;
	cvta.to.global.u64 	%rd18, %rd5;
	mul.wide.s32 	%rd19, %r74, 8;
	add.s64 	%rd20, %rd18, %rd19;
	atom.global.add.f64 	%fd38, [%rd20], %fd12;
$L__BB1_18:
	ret;

}


// ===== COMPILED SASS (sm_100) =====

	.target	sm_100

	.elftype	@"ET_EXEC"


//--------------------- .note.nv.tkinfo           --------------------------
	.section	.note.nv.tkinfo,"",@"SHT_NOTE"
	.sectionflags	@"SHF_NOTE_NV_TKINFO"
	.tkinfo
        /*0018*/ 	.word	0x00000002
        /*0030*/ 	.string	""
        /*0030*/ 	.string	"ptxas"
        /*0030*/ 	.string	"Cuda compilation tools, release 13.0, V13.0.88"
        /*0030*/ 	.string	"Build cuda_13.0.r13.0/compiler.36424714_0"
        /*0030*/ 	.string	"-arch sm_100 -m 64 "



//--------------------- .note.nv.cuinfo           --------------------------
	.section	.note.nv.cuinfo,"",@"SHT_NOTE"
	.sectionflags	@"SHF_NOTE_NV_CUINFO"
        /*0018*/ 	.short	0x0002
        /*001a*/ 	.short	0x0064
        /*001c*/ 	.short	0x0082
	.zero		2


//--------------------- .nv.info                  --------------------------
	.section	.nv.info,"",@"SHT_CUDA_INFO"
	.align	4


	//----- nvinfo : EIATTR_REGCOUNT
	.align		4
        /*0000*/ 	.byte	0x04, 0x2f
        /*0002*/ 	.short	(.L_1 - .L_0)
	.align		4
.L_0:
        /*0004*/ 	.word	index@(_Z4spmvPiS_PdS0_S0_iii)
        /*0008*/ 	.word	0x0000000e


	//----- nvinfo : EIATTR_FRAME_SIZE
	.align		4
.L_1:
        /*000c*/ 	.byte	0x04, 0x11
        /*000e*/ 	.short	(.L_3 - .L_2)
	.align		4
.L_2:
        /*0010*/ 	.word	index@(_Z4spmvPiS_PdS0_S0_iii)
        /*0014*/ 	.word	0x00000000


	//----- nvinfo : EIATTR_REGCOUNT
	.align		4
.L_3:
        /*0018*/ 	.byte	0x04, 0x2f
        /*001a*/ 	.short	(.L_5 - .L_4)
	.align		4
.L_4:
        /*001c*/ 	.word	index@(_Z22spmv_2d_tiled_advancedPiS_PdS0_S0_ii)
        /*0020*/ 	.word	0x00000012


	//----- nvinfo : EIATTR_FRAME_SIZE
	.align		4
.L_5:
        /*0024*/ 	.byte	0x04, 0x11
        /*0026*/ 	.short	(.L_7 - .L_6)
	.align		4
.L_6:
        /*0028*/ 	.word	index@(_Z22spmv_2d_tiled_advancedPiS_PdS0_S0_ii)
        /*002c*/ 	.word	0x00000000


	//----- nvinfo : EIATTR_MIN_STACK_SIZE
	.align		4
.L_7:
        /*0030*/ 	.byte	0x04, 0x12
        /*0032*/ 	.short	(.L_9 - .L_8)
	.align		4
.L_8:
        /*0034*/ 	.word	index@(_Z22spmv_2d_tiled_advancedPiS_PdS0_S0_ii)
        /*0038*/ 	.word	0x00000000


	//----- nvinfo : EIATTR_MIN_STACK_SIZE
	.align		4
.L_9:
        /*003c*/ 	.byte	0x04, 0x12
        /*003e*/ 	.short	(.L_11 - .L_10)
	.align		4
.L_10:
        /*0040*/ 	.word	index@(_Z4spmvPiS_PdS0_S0_iii)
        /*0044*/ 	.word	0x00000000
.L_11:


//--------------------- .nv.compat                --------------------------
	.section	.nv.compat,"",@"SHT_CUDA_COMPAT_INFO"
	.align	4
        /*0000*/ 	.byte	0x02, 0x09, 0x00, 0x00, 0x02, 0x02, 0x01, 0x00, 0x02, 0x05, 0x05, 0x00, 0x03, 0x07, 0x01, 0x01
        /*0010*/ 	.byte	0x02, 0x03, 0x00, 0x00, 0x02, 0x06, 0x01, 0x00, 0x04, 0x0b, 0x08, 0x00, 0x01, 0x00, 0x00, 0x00
        /*0020*/ 	.byte	0x00, 0x00, 0x00, 0x00


//--------------------- .nv.info._Z22spmv_2d_tiled_advancedPiS_PdS0_S0_ii --------------------------
	.section	.nv.info._Z22spmv_2d_tiled_advancedPiS_PdS0_S0_ii,"",@"SHT_CUDA_INFO"
	.sectionflags	@""
	.align	4


	//----- nvinfo : EIATTR_CUDA_API_VERSION
	.align		4
        /*0000*/ 	.byte	0x04, 0x37
        /*0002*/ 	.short	(.L_13 - .L_12)
.L_12:
        /*0004*/ 	.word	0x00000082


	//----- nvinfo : EIATTR_KPARAM_INFO
	.align		4
.L_13:
        /*0008*/ 	.byte	0x04, 0x17
        /*000a*/ 	.short	(.L_15 - .L_14)
.L_14:
        /*000c*/ 	.word	0x00000000
        /*0010*/ 	.short	0x0006
        /*0012*/ 	.short	0x002c
        /*0014*/ 	.byte	0x00, 0xf0, 0x11, 0x00


	//----- nvinfo : EIATTR_KPARAM_INFO
	.align		4
.L_15:
        /*0018*/ 	.byte	0x04, 0x17
        /*001a*/ 	.short	(.L_17 - .L_16)
.L_16:
        /*001c*/ 	.word	0x00000000
        /*0020*/ 	.short	0x0005
        /*0022*/ 	.short	0x0028
        /*0024*/ 	.byte	0x00, 0xf0, 0x11, 0x00


	//----- nvinfo : EIATTR_KPARAM_INFO
	.align		4
.L_17:
        /*0028*/ 	.byte	0x04, 0x17
        /*002a*/ 	.short	(.L_19 - .L_18)
.L_18:
        /*002c*/ 	.word	0x00000000
        /*0030*/ 	.short	0x0004
        /*0032*/ 	.short	0x0020
        /*0034*/ 	.byte	0x00, 0xf5, 0x21, 0x00


	//----- nvinfo : EIATTR_KPARAM_INFO
	.align		4
.L_19:
        /*0038*/ 	.byte	0x04, 0x17
        /*003a*/ 	.short	(.L_21 - .L_20)
.L_20:
        /*003c*/ 	.word	0x00000000
        /*0040*/ 	.short	0x0003
        /*0042*/ 	.short	0x0018
        /*0044*/ 	.byte	0x00, 0xf5, 0x21, 0x00


	//----- nvinfo : EIATTR_KPARAM_INFO
	.align		4
.L_21:
        /*0048*/ 	.byte	0x04, 0x17
        /*004a*/ 	.short	(.L_23 - .L_22)
.L_22:
        /*004c*/ 	.word	0x00000000
        /*0050*/ 	.short	0x0002
        /*0052*/ 	.short	0x0010
        /*0054*/ 	.byte	0x00, 0xf5, 0x21, 0x00


	//----- nvinfo : EIATTR_KPARAM_INFO
	.align		4
.L_23:
        /*0058*/ 	.byte	0x04, 0x17
        /*005a*/ 	.short	(.L_25 - .L_24)
.L_24:
        /*005c*/ 	.word	0x00000000
        /*0060*/ 	.short	0x0001
        /*0062*/ 	.short	0x0008
        /*0064*/ 	.byte	0x00, 0xf5, 0x21, 0x00


	//----- nvinfo : EIATTR_KPARAM_INFO
	.align		4
.L_25:
        /*0068*/ 	.byte	0x04, 0x17
        /*006a*/ 	.short	(.L_27 - .L_26)
.L_26:
        /*006c*/ 	.word	0x00000000
        /*0070*/ 	.short	0x0000
        /*0072*/ 	.short	0x0000
        /*0074*/ 	.byte	0x00, 0xf5, 0x21, 0x00


	//----- nvinfo : EIATTR_SPARSE_MMA_MASK
	.align		4
.L_27:
        /*0078*/ 	.byte	0x03, 0x50
        /*007a*/ 	.short	0x0000


	//----- nvinfo : EIATTR_MAXREG_COUNT
	.align		4
        /*007c*/ 	.byte	0x03, 0x1b
        /*007e*/ 	.short	0x00ff


	//----- nvinfo : EIATTR_NUM_BARRIERS
	.align		4
        /*0080*/ 	.byte	0x02, 0x4c
        /*0082*/ 	.byte	0x01
	.zero		1


	//----- nvinfo : EIATTR_MERCURY_ISA_VERSION
	.align		4
        /*0084*/ 	.byte	0x03, 0x5f
        /*0086*/ 	.short	0x0101


	//----- nvinfo : EIATTR_COOP_GROUP_MASK_REGIDS
	.align		4
        /*0088*/ 	.byte	0x04, 0x29
        /*008a*/ 	.short	(.L_29 - .L_28)


	//   ....[0]....
.L_28:
        /*008c*/ 	.word	0xffffffff


	//   ....[1]....
        /*0090*/ 	.word	0xffffffff


	//   ....[2]....
        /*0094*/ 	.word	0xffffffff


	//   ....[3]....
        /*0098*/ 	.word	0xffffffff


	//   ....[4]....
        /*009c*/ 	.word	0xffffffff


	//   ....[5]....
        /*00a0*/ 	.word	0xffffffff


	//   ....[6]....
        /*00a4*/ 	.word	0xffffffff


	//   ....[7]....
        /*00a8*/ 	.word	0xffffffff


	//   ....[8]....
        /*00ac*/ 	.word	0xffffffff


	//   ....[9]....
        /*00b0*/ 	.word	0xffffffff


	//   ....[10]....
        /*00b4*/ 	.word	0xffffffff


	//   ....[11]....
        /*00b8*/ 	.word	0xffffffff


	//   ....[12]....
        /*00bc*/ 	.word	0xffffffff


	//   ....[13]....
        /*00c0*/ 	.word	0xffffffff


	//   ....[14]....
        /*00c4*/ 	.word	0xffffffff


	//----- nvinfo : EIATTR_COOP_GROUP_INSTR_OFFSETS
	.align		4
.L_29:
        /*00c8*/ 	.byte	0x04, 0x28
        /*00ca*/ 	.short	(.L_31 - .L_30)


	//   ....[0]....
.L_30:
        /*00cc*/ 	.word	0x00000350


	//   ....[1]....
        /*00d0*/ 	.word	0x00000380


	//   ....[2]....
        /*00d4*/ 	.word	0x000003a0


	//   ....[3]....
        /*00d8*/ 	.word	0x000003b0


	//   ....[4]....
        /*00dc*/ 	.word	0x00000460


	//   ....[5]....
        /*00e0*/ 	.word	0x00000490


	//   ....[6]....
        /*00e4*/ 	.word	0x000004d0


	//   ....[7]....
        /*00e8*/ 	.word	0x00000520


	//   ....[8]....
        /*00ec*/ 	.word	0x00000560


	//   ....[9]....
        /*00f0*/ 	.word	0x00000570


	//   ....[10]....
        /*00f4*/ 	.word	0x000005f0


	//   ....[11]....
        /*00f8*/ 	.word	0x00000630


	//   ....[12]....
        /*00fc*/ 	.word	0x00000670


	//   ....[13]....
        /*0100*/ 	.word	0x000006b0


	//   ....[14]....
        /*0104*/ 	.word	0x000006c0


	//----- nvinfo : EIATTR_VRC_CTA_INIT_COUNT
	.align		4
.L_31:
        /*0108*/ 	.byte	0x02, 0x4a
	.zero		1
	.zero		1


	//----- nvinfo : EIATTR_EXIT_INSTR_OFFSETS
	.align		4
        /*010c*/ 	.byte	0x04, 0x1c
        /*010e*/ 	.short	(.L_33 - .L_32)


	//   ....[0]....
.L_32:
        /*0110*/ 	.word	0x000006d0


	//   ....[1]....
        /*0114*/ 	.word	0x000007a0


	//----- nvinfo : EIATTR_CRS_STACK_SIZE
	.align		4
.L_33:
        /*0118*/ 	.byte	0x04, 0x1e
        /*011a*/ 	.short	(.L_35 - .L_34)
.L_34:
        /*011c*/ 	.word	0x00000000


	//----- nvinfo : EIATTR_CBANK_PARAM_SIZE
	.align		4
.L_35:
        /*0120*/ 	.byte	0x03, 0x19
        /*0122*/ 	.short	0x0030


	//----- nvinfo : EIATTR_PARAM_CBANK
	.align		4
        /*0124*/ 	.byte	0x04, 0x0a
        /*0126*/ 	.short	(.L_37 - .L_36)
	.align		4
.L_36:
        /*0128*/ 	.word	index@(.nv.constant0._Z22spmv_2d_tiled_advancedPiS_PdS0_S0_ii)
        /*012c*/ 	.short	0x0380
        /*012e*/ 	.short	0x0030


	//----- nvinfo : EIATTR_SW_WAR
	.align		4
.L_37:
        /*0130*/ 	.byte	0x04, 0x36
        /*0132*/ 	.short	(.L_39 - .L_38)
.L_38:
        /*0134*/ 	.word	0x00000008
.L_39:


//--------------------- .nv.info._Z4spmvPiS_PdS0_S0_iii --------------------------
	.section	.nv.info._Z4spmvPiS_PdS0_S0_iii,"",@"SHT_CUDA_INFO"
	.sectionflags	@""
	.align	4


	//----- nvinfo : EIATTR_CUDA_API_VERSION
	.align		4
        /*0000*/ 	.byte	0x04, 0x37
        /*0002*/ 	.short	(.L_41 - .L_40)
.L_40:
        /*0004*/ 	.word	0x00000082


	//----- nvinfo : EIATTR_KPARAM_INFO
	.align		4
.L_41:
        /*0008*/ 	.byte	0x04, 0x17
        /*000a*/ 	.short	(.L_43 - .L_42)
.L_42:
        /*000c*/ 	.word	0x00000000
        /*0010*/ 	.short	0x0007
        /*0012*/ 	.short	0x0030
        /*0014*/ 	.byte	0x00, 0xf0, 0x11, 0x00


	//----- nvinfo : EIATTR_KPARAM_INFO
	.align		4
.L_43:
        /*0018*/ 	.byte	0x04, 0x17
        /*001a*/ 	.short	(.L_45 - .L_44)
.L_44:
        /*001c*/ 	.word	0x00000000
        /*0020*/ 	.short	0x0006
        /*0022*/ 	.short	0x002c
        /*0024*/ 	.byte	0x00, 0xf0, 0x11, 0x00


	//----- nvinfo : EIATTR_KPARAM_INFO
	.align		4
.L_45:
        /*0028*/ 	.byte	0x04, 0x17
        /*002a*/ 	.short	(.L_47 - .L_46)
.L_46:
        /*002c*/ 	.word	0x00000000
        /*0030*/ 	.short	0x0005
        /*0032*/ 	.short	0x0028
        /*0034*/ 	.byte	0x00, 0xf0, 0x11, 0x00


	//----- nvinfo : EIATTR_KPARAM_INFO
	.align		4
.L_47:
        /*0038*/ 	.byte	0x04, 0x17
        /*003a*/ 	.short	(.L_49 - .L_48)
.L_48:
        /*003c*/ 	.word	0x00000000
        /*0040*/ 	.short	0x0004
        /*0042*/ 	.short	0x0020
        /*0044*/ 	.byte	0x00, 0xf5, 0x21, 0x00


	//----- nvinfo : EIATTR_KPARAM_INFO
	.align		4
.L_49:
        /*0048*/ 	.byte	0x04, 0x17
        /*004a*/ 	.short	(.L_51 - .L_50)
.L_50:
        /*004c*/ 	.word	0x00000000
        /*0050*/ 	.short	0x0003
        /*0052*/ 	.short	0x0018
        /*0054*/ 	.byte	0x00, 0xf5, 0x21, 0x00


	//----- nvinfo : EIATTR_KPARAM_INFO
	.align		4
.L_51:
        /*0058*/ 	.byte	0x04, 0x17
        /*005a*/ 	.short	(.L_53 - .L_52)
.L_52:
        /*005c*/ 	.word	0x00000000
        /*0060*/ 	.short	0x0002
        /*0062*/ 	.short	0x0010
        /*0064*/ 	.byte	0x00, 0xf5, 0x21, 0x00


	//----- nvinfo : EIATTR_KPARAM_INFO
	.align		4
.L_53:
        /*0068*/ 	.byte	0x04, 0x17
        /*006a*/ 	.short	(.L_55 - .L_54)
.L_54:
        /*006c*/ 	.word	0x00000000
        /*0070*/ 	.short	0x0001
        /*0072*/ 	.short	0x0008
        /*0074*/ 	.byte	0x00, 0xf5, 0x21, 0x00


	//----- nvinfo : EIATTR_KPARAM_INFO
	.align		4
.L_55:
        /*0078*/ 	.byte	0x04, 0x17
        /*007a*/ 	.short	(.L_57 - .L_56)
.L_56:
        /*007c*/ 	.word	0x00000000
        /*0080*/ 	.short	0x0000
        /*0082*/ 	.short	0x0000
        /*0084*/ 	.byte	0x00, 0xf5, 0x21, 0x00


	//----- nvinfo : EIATTR_SPARSE_MMA_MASK
	.align		4
.L_57:
        /*0088*/ 	.byte	0x03, 0x50
        /*008a*/ 	.short	0x0000


	//----- nvinfo : EIATTR_MAXREG_COUNT
	.align		4
        /*008c*/ 	.byte	0x03, 0x1b
        /*008e*/ 	.short	0x00ff


	//----- nvinfo : EIATTR_MERCURY_ISA_VERSION
	.align		4
        /*0090*/ 	.byte	0x03, 0x5f
        /*0092*/ 	.short	0x0101


	//----- nvinfo : EIATTR_VRC_CTA_INIT_COUNT
	.align		4
        /*0094*/ 	.byte	0x02, 0x4a
	.zero		1
	.zero		1


	//----- nvinfo : EIATTR_EXIT_INSTR_OFFSETS
	.align		4
        /*0098*/ 	.byte	0x04, 0x1c
        /*009a*/ 	.short	(.L_59 - .L_58)


	//   ....[0]....
.L_58:
        /*009c*/ 	.word	0x00000070


	//   ....[1]....
        /*00a0*/ 	.word	0x00000190


	//----- nvinfo : EIATTR_CBANK_PARAM_SIZE
	.align		4
.L_59:
        /*00a4*/ 	.byte	0x03, 0x19
        /*00a6*/ 	.short	0x0034


	//----- nvinfo : EIATTR_PARAM_CBANK
	.align		4
        /*00a8*/ 	.byte	0x04, 0x0a
        /*00aa*/ 	.short	(.L_61 - .L_60)
	.align		4
.L_60:
        /*00ac*/ 	.word	index@(.nv.constant0._Z4spmvPiS_PdS0_S0_iii)
        /*00b0*/ 	.short	0x0380
        /*00b2*/ 	.short	0x0034


	//----- nvinfo : EIATTR_SW_WAR
	.align		4
.L_61:
        /*00b4*/ 	.byte	0x04, 0x36
        /*00b6*/ 	.short	(.L_63 - .L_62)
.L_62:
        /*00b8*/ 	.word	0x00000008
.L_63:


//--------------------- .nv.callgraph             --------------------------
	.section	.nv.callgraph,"",@"SHT_CUDA_CALLGRAPH"
	.align	4
	.sectionentsize	8
	.align		4
        /*0000*/ 	.word	0x00000000
	.align		4
        /*0004*/ 	.word	0xffffffff
	.align		4
        /*0008*/ 	.word	0x00000000
	.align		4
        /*000c*/ 	.word	0xfffffffe
	.align		4
        /*0010*/ 	.word	0x00000000
	.align		4
        /*0014*/ 	.word	0xfffffffd
	.align		4
        /*0018*/ 	.word	0x00000000
	.align		4
        /*001c*/ 	.word	0xfffffffc


//--------------------- .text._Z22spmv_2d_tiled_advancedPiS_PdS0_S0_ii --------------------------
	.section	.text._Z22spmv_2d_tiled_advancedPiS_PdS0_S0_ii,"ax",@progbits
	.align	128
        .global         _Z22spmv_2d_tiled_advancedPiS_PdS0_S0_ii
        .type           _Z22spmv_2d_tiled_advancedPiS_PdS0_S0_ii,@function
        .size           _Z22spmv_2d_tiled_advancedPiS_PdS0_S0_ii,(.L_x_4 - _Z22spmv_2d_tiled_advancedPiS_PdS0_S0_ii)
        .other          _Z22spmv_2d_tiled_advancedPiS_PdS0_S0_ii,@"STO_CUDA_ENTRY STV_DEFAULT"
_Z22spmv_2d_tiled_advancedPiS_PdS0_S0_ii:
.text._Z22spmv_2d_tiled_advancedPiS_PdS0_S0_ii:
[----:B------:R-:W-:Y:S01]  /*0000*/  LDC R1, c[0x0][0x37c] ;  /* 0x0000df00ff017b82 */ /* 0x000fe20000000800 */
[----:B------:R-:W0:Y:S07]  /*0010*/  S2R R2, SR_TID.X ;  /* 0x0000000000027919 */ /* 0x000e2e0000002100 */
[----:B------:R-:W-:Y:S01]  /*0020*/  S2UR UR4, SR_CTAID.X ;  /* 0x00000000000479c3 */ /* 0x000fe20000002500 */
[----:B------:R-:W0:Y:S01]  /*0030*/  LDCU UR7, c[0x0][0x360] ;  /* 0x00006c00ff0777ac */ /* 0x000e220008000800 */
[----:B------:R-:W0:Y:S01]  /*0040*/  S2R R3, SR_TID.Y ;  /* 0x0000000000037919 */ /* 0x000e220000002200 */
[----:B------:R-:W1:Y:S05]  /*0050*/  LDCU UR8, c[0x0][0x3a8] ;  /* 0x00007500ff0877ac */ /* 0x000e6a0008000800 */
[----:B------:R-:W2:Y:S08]  /*0060*/  S2UR UR5, SR_CTAID.Y ;  /* 0x00000000000579c3 */ /* 0x000eb00000002600 */
[----:B------:R-:W3:Y:S01]  /*0070*/  LDC R0, c[0x0][0x364] ;  /* 0x0000d900ff007b82 */ /* 0x000ee20000000800 */
[----:B------:R-:W2:Y:S07]  /*0080*/  LDCU UR6, c[0x0][0x370] ;  /* 0x00006e00ff0677ac */ /* 0x000eae0008000800 */
[----:B------:R-:W4:Y:S08]  /*0090*/  LDC.64 R10, c[0x0][0x380] ;  /* 0x0000e000ff0a7b82 */ /* 0x000f300000000a00 */
[----:B------:R-:W5:Y:S01]  /*00a0*/  LDC.64 R8, c[0x0][0x388] ;  /* 0x0000e200ff087b82 */ /* 0x000f620000000a00 */
[----:B--2---:R-:W-:Y:S01]  /*00b0*/  UIMAD UR4, UR5, UR6, UR4 ;  /* 0x00000006050472a4 */ /* 0x004fe2000f8e0204 */
[----:B0-----:R-:W-:-:S02]  /*00c0*/  IMAD R2, R3, UR7, R2 ;  /* 0x0000000703027c24 */ /* 0x001fc4000f8e0202 */
[----:B---3--:R-:W-:-:S04]  /*00d0*/  IMAD R3, R0, UR7, RZ ;  /* 0x0000000700037c24 */ /* 0x008fc8000f8e02ff */
[----:B------:R-:W-:-:S04]  /*00e0*/  IMAD R0, R3, UR4, R2 ;  /* 0x0000000403007c24 */ /* 0x000fc8000f8e0202 */
[----:B------:R-:W0:Y:S01]  /*00f0*/  LDCU.64 UR4, c[0x0][0x358] ;  /* 0x00006b00ff0477ac */ /* 0x000e220008000a00 */
[----:B-1----:R-:W-:-:S13]  /*0100*/  ISETP.GE.AND P3, PT, R0, UR8, PT ;  /* 0x0000000800007c0c */ /* 0x002fda000bf66270 */
[----:B------:R-:W1:Y:S01]  /*0110*/  @!P3 LDC.64 R4, c[0x0][0x390] ;  /* 0x0000e400ff04bb82 */ /* 0x000e620000000a00 */
[----:B----4-:R-:W-:-:S04]  /*0120*/  @!P3 IMAD.WIDE R10, R0, 0x4, R10 ;  /* 0x00000004000ab825 */ /* 0x010fc800078e020a */
[C---:B-----5:R-:W-:Y:S01]  /*0130*/  @!P3 IMAD.WIDE R8, R0.reuse, 0x4, R8 ;  /* 0x000000040008b825 */ /* 0x060fe200078e0208 */
[----:B0-----:R-:W2:Y:S05]  /*0140*/  @!P3 LDG.E R15, desc[UR4][R10.64] ;  /* 0x000000040a0fb981 */ /* 0x001eaa000c1e1900 */
[----:B------:R0:W3:Y:S01]  /*0150*/  @!P3 LDG.E R9, desc[UR4][R8.64] ;  /* 0x000000040809b981 */ /* 0x0000e2000c1e1900 */
[----:B-1----:R-:W-:-:S05]  /*0160*/  @!P3 IMAD.WIDE R4, R0, 0x8, R4 ;  /* 0x000000080004b825 */ /* 0x002fca00078e0204 */
[----:B------:R1:W4:Y:S01]  /*0170*/  @!P3 LDG.E.64 R6, desc[UR4][R4.64] ;  /* 0x000000040406b981 */ /* 0x000322000c1e1b00 */
[----:B------:R-:W5:Y:S01]  /*0180*/  S2R R13, SR_CgaCtaId ;  /* 0x00000000000d7919 */ /* 0x000f620000008800 */
[----:B------:R-:W-:-:S04]  /*0190*/  MOV R12, 0x400 ;  /* 0x00000400000c7802 */ /* 0x000fc80000000f00 */
[----:B-----5:R-:W-:-:S05]  /*01a0*/  LEA R12, R13, R12, 0x18 ;  /* 0x0000000c0d0c7211 */ /* 0x020fca00078ec0ff */
[----:B------:R-:W-:-:S04]  /*01b0*/  IMAD R13, R3, 0x10, R12 ;  /* 0x00000010030d7824 */ /* 0x000fc800078e020c */
[C---:B------:R-:W-:Y:S02]  /*01c0*/  IMAD R14, R2.reuse, 0x4, R13 ;  /* 0x00000004020e7824 */ /* 0x040fe400078e020d */
[----:B------:R-:W-:Y:S02]  /*01d0*/  IMAD R13, R2, 0x8, R12 ;  /* 0x00000008020d7824 */ /* 0x000fe400078e020c */
[----:B------:R-:W-:Y:S01]  /*01e0*/  IMAD R12, R3, 0x4, R14 ;  /* 0x00000004030c7824 */ /* 0x000fe200078e020e */
[----:B------:R-:W-:Y:S01]  /*01f0*/  BSSY.RECONVERGENT B0, `(.L_x_0) ;  /* 0x0000015000007945 */ /* 0x000fe20003800200 */
[----:B0-----:R-:W-:Y:S01]  /*0200*/  IMAD.MOV.U32 R8, RZ, RZ, -0x1 ;  /* 0xffffffffff087424 */ /* 0x001fe200078e00ff */
[----:B-1----:R-:W-:Y:S01]  /*0210*/  CS2R R4, SRZ ;  /* 0x0000000000047805 */ /* 0x002fe2000001ff00 */
[----:B------:R-:W-:Y:S01]  /*0220*/  @P3 IMAD.MOV.U32 R15, RZ, RZ, -0x1 ;  /* 0xffffffffff0f3424 */ /* 0x000fe200078e00ff */
[----:B----4-:R0:W-:Y:S04]  /*0230*/  @!P3 STS.64 [R13], R6 ;  /* 0x000000060d00b388 */ /* 0x0101e80000000a00 */
[----:B---3--:R0:W-:Y:S04]  /*0240*/  @!P3 STS [R14], R9 ;  /* 0x000000090e00b388 */ /* 0x0081e80000000800 */
[----:B------:R0:W-:Y:S04]  /*0250*/  @P3 STS.64 [R13], RZ ;  /* 0x000000ff0d003388 */ /* 0x0001e80000000a00 */
[----:B------:R0:W-:Y:S04]  /*0260*/  @P3 STS [R14], RZ ;  /* 0x000000ff0e003388 */ /* 0x0001e80000000800 */
[----:B--2---:R0:W-:Y:S01]  /*0270*/  STS [R12], R15 ;  /* 0x0000000f0c007388 */ /* 0x0041e20000000800 */
[----:B------:R-:W-:Y:S06]  /*0280*/  BAR.SYNC.DEFER_BLOCKING 0x0 ;  /* 0x0000000000007b1d */ /* 0x000fec0000010000 */
[----:B------:R0:W1:Y:S01]  /*0290*/  LDS R3, [R12] ;  /* 0x000000000c037984 */ /* 0x0000620000000800 */
[----:B------:R-:W-:Y:S05]  /*02a0*/  @P3 BRA `(.L_x_1) ;  /* 0x0000000000243947 */ /* 0x000fea0003800000 */
[----:B0-----:R-:W0:Y:S02]  /*02b0*/  LDS R12, [R12] ;  /* 0x000000000c0c7984 */ /* 0x001e240000000800 */
[----:B0-----:R-:W-:-:S13]  /*02c0*/  ISETP.NE.AND P0, PT, R12, -0x1, PT ;  /* 0xffffffff0c00780c */ /* 0x001fda0003f05270 */
[----:B------:R-:W-:Y:S05]  /*02d0*/  @!P0 BRA `(.L_x_1) ;  /* 0x0000000000188947 */ /* 0x000fea0003800000 */
[----:B------:R-:W0:Y:S01]  /*02e0*/  LDS R5, [R14] ;  /* 0x000000000e057984 */ /* 0x000e220000000800 */
[----:B------:R-:W0:Y:S02]  /*02f0*/  LDC.64 R6, c[0x0][0x398] ;  /* 0x0000e600ff067b82 */ /* 0x000e240000000a00 */
[----:B0-----:R-:W-:Y:S02]  /*0300*/  IMAD.WIDE R6, R5, 0x8, R6 ;  /* 0x0000000805067825 */ /* 0x001fe400078e0206 */
[----:B------:R-:W0:Y:S04]  /*0310*/  LDS.64 R4, [R13] ;  /* 0x000000000d047984 */ /* 0x000e280000000a00 */
[----:B------:R-:W0:Y:S02]  /*0320*/  LDG.E.64 R6, desc[UR4][R6.64] ;  /* 0x0000000406067981 */ /* 0x000e24000c1e1b00 */
[----:B0-----:R-:W-:-:S11]  /*0330*/  DMUL R4, R6, R4 ;  /* 0x0000000406047228 */ /* 0x001fd60000000000 */
.L_x_1:
[----:B------:R-:W-:Y:S05]  /*0340*/  BSYNC.RECONVERGENT B0 ;  /* 0x0000000000007941 */ /* 0x000fea0003800200 */
.L_x_0:
[----:B0-----:R-:W-:Y:S01]  /*0350*/  SHFL.DOWN PT, R7, R5, 0x10, 0x1f ;  /* 0x0a001f0005077f89 */ /* 0x001fe200000e0000 */
[----:B-1----:R-:W-:Y:S02]  /*0360*/  @!P3 IMAD.MOV.U32 R8, RZ, RZ, R3 ;  /* 0x000000ffff08b224 */ /* 0x002fe400078e0003 */
[----:B------:R-:W-:Y:S01]  /*0370*/  IMAD.MOV.U32 R9, RZ, RZ, -0x1 ;  /* 0xffffffffff097424 */ /* 0x000fe200078e00ff */
[----:B------:R-:W0:Y:S01]  /*0380*/  SHFL.DOWN PT, R6, R4, 0x10, 0x1f ;  /* 0x0a001f0004067f89 */ /* 0x000e2200000e0000 */
[----:B------:R-:W-:-:S03]  /*0390*/  @!P3 MOV R9, R3 ;  /* 0x000000030009b202 */ /* 0x000fc60000000f00 */
[----:B------:R-:W1:Y:S04]  /*03a0*/  SHFL.DOWN PT, R8, R8, 0x10, 0x1f ;  /* 0x0a001f0008087f89 */ /* 0x000e6800000e0000 */
[----:B------:R2:W3:Y:S02]  /*03b0*/  SHFL.DOWN PT, R10, R9, 0x8, 0x1f ;  /* 0x09001f00090a7f89 */ /* 0x0004e400000e0000 */
[----:B--2---:R-:W-:Y:S01]  /*03c0*/  MOV R9, 0xffffffff ;  /* 0xffffffff00097802 */ /* 0x004fe20000000f00 */
[----:B------:R-:W-:Y:S01]  /*03d0*/  @!P3 IMAD.MOV.U32 R9, RZ, RZ, R3 ;  /* 0x000000ffff09b224 */ /* 0x000fe200078e0003 */
[----:B0-----:R-:W-:Y:S01]  /*03e0*/  DADD R6, R6, R4 ;  /* 0x0000000006067229 */ /* 0x001fe20000000004 */
[C---:B-1----:R-:W-:Y:S02]  /*03f0*/  ISETP.NE.AND P0, PT, R8.reuse, -0x1, PT ;  /* 0xffffffff0800780c */ /* 0x042fe40003f05270 */
[----:B------:R-:W-:Y:S01]  /*0400*/  ISETP.NE.AND P1, PT, R8, R3, PT ;  /* 0x000000030800720c */ /* 0x000fe20003f25270 */
[----:B------:R-:W-:-:S02]  /*0410*/  IMAD.MOV.U32 R8, RZ, RZ, -0x1 ;  /* 0xffffffffff087424 */ /* 0x000fc400078e00ff */
[----:B------:R-:W-:-:S04]  /*0420*/  @!P3 IMAD.MOV.U32 R8, RZ, RZ, R3 ;  /* 0x000000ffff08b224 */ /* 0x000fc800078e0003 */
[-C--:B------:R-:W-:Y:S02]  /*0430*/  FSEL R11, R7, R5.reuse, P0 ;  /* 0x00000005070b7208 */ /* 0x080fe40000000000 */
[-C--:B------:R-:W-:Y:S02]  /*0440*/  FSEL R7, R6, R4.reuse, P0 ;  /* 0x0000000406077208 */ /* 0x080fe40000000000 */
[----:B------:R-:W-:Y:S01]  /*0450*/  FSEL R12, R11, R5, !P1 ;  /* 0x000000050b0c7208 */ /* 0x000fe20004800000 */
[----:B------:R-:W-:Y:S01]  /*0460*/  SHFL.DOWN PT, R8, R8, 0x4, 0x1f ;  /* 0x08801f0008087f89 */ /* 0x000fe200000e0000 */
[----:B------:R-:W-:Y:S02]  /*0470*/  FSEL R11, R7, R4, !P1 ;  /* 0x00000004070b7208 */ /* 0x000fe40004800000 */
[C---:B---3--:R-:W-:Y:S01]  /*0480*/  ISETP.NE.AND P1, PT, R10.reuse, R3, PT ;  /* 0x000000030a00720c */ /* 0x048fe20003f25270 */
[----:B------:R-:W-:Y:S01]  /*0490*/  SHFL.DOWN PT, R7, R12, 0x8, 0x1f ;  /* 0x09001f000c077f89 */ /* 0x000fe200000e0000 */
[----:B------:R-:W-:Y:S01]  /*04a0*/  IMAD.MOV.U32 R5, RZ, RZ, R12 ;  /* 0x000000ffff057224 */ /* 0x000fe200078e000c */
[----:B------:R-:W-:Y:S01]  /*04b0*/  ISETP.NE.AND P0, PT, R10, -0x1, PT ;  /* 0xffffffff0a00780c */ /* 0x000fe20003f05270 */
[----:B------:R-:W-:Y:S01]  /*04c0*/  IMAD.MOV.U32 R4, RZ, RZ, R11 ;  /* 0x000000ffff047224 */ /* 0x000fe200078e000b */
[----:B------:R-:W0:Y:S05]  /*04d0*/  SHFL.DOWN PT, R6, R11, 0x8, 0x1f ;  /* 0x09001f000b067f89 */ /* 0x000e2a00000e0000 */
[----:B0-----:R-:W-:-:S10]  /*04e0*/  DADD R4, R6, R4 ;  /* 0x0000000006047229 */ /* 0x001fd40000000004 */
[----:B------:R-:W-:Y:S02]  /*04f0*/  @!P1 FSEL R12, R5, R12, P0 ;  /* 0x0000000c050c9208 */ /* 0x000fe40000000000 */
[----:B------:R-:W-:Y:S02]  /*0500*/  @!P1 FSEL R11, R4, R11, P0 ;  /* 0x0000000b040b9208 */ /* 0x000fe40000000000 */
[CC--:B------:R-:W-:Y:S01]  /*0510*/  ISETP.NE.AND P1, PT, R8.reuse, R3.reuse, PT ;  /* 0x000000030800720c */ /* 0x0c0fe20003f25270 */
[----:B------:R-:W-:Y:S01]  /*0520*/  SHFL.DOWN PT, R7, R12, 0x4, 0x1f ;  /* 0x08801f000c077f89 */ /* 0x000fe200000e0000 */
[----:B------:R-:W-:Y:S01]  /*0530*/  IMAD.MOV.U32 R5, RZ, RZ, R12 ;  /* 0x000000ffff057224 */ /* 0x000fe200078e000c */
[----:B------:R-:W-:Y:S01]  /*0540*/  ISETP.NE.AND P0, PT, R8, -0x1, PT ;  /* 0xffffffff0800780c */ /* 0x000fe20003f05270 */
[----:B------:R-:W-:Y:S01]  /*0550*/  IMAD.MOV.U32 R4, RZ, RZ, R11 ;  /* 0x000000ffff047224 */ /* 0x000fe200078e000b */
[----:B------:R-:W0:Y:S04]  /*0560*/  SHFL.DOWN PT, R6, R11, 0x4, 0x1f ;  /* 0x08801f000b067f89 */ /* 0x000e2800000e0000 */
[----:B------:R-:W1:Y:S01]  /*0570*/  SHFL.DOWN PT, R8, R9, 0x2, 0x1f ;  /* 0x08401f0009087f89 */ /* 0x000e6200000e0000 */
[----:B0-----:R-:W-:Y:S01]  /*0580*/  DADD R4, R6, R4 ;  /* 0x0000000006047229 */ /* 0x001fe20000000004 */
[----:B-1----:R-:W-:-:S09]  /*0590*/  ISETP.NE.AND P2, PT, R8, R3, PT ;  /* 0x000000030800720c */ /* 0x002fd20003f45270 */
[----:B------:R-:W-:Y:S02]  /*05a0*/  @!P1 FSEL R12, R5, R12, P0 ;  /* 0x0000000c050c9208 */ /* 0x000fe40000000000 */
[----:B------:R-:W-:Y:S02]  /*05b0*/  @!P1 FSEL R11, R4, R11, P0 ;  /* 0x0000000b040b9208 */ /* 0x000fe40000000000 */
[----:B------:R-:W-:Y:S01]  /*05c0*/  LOP3.LUT P0, RZ, R2, 0x1f, RZ, 0xc0, !PT ;  /* 0x0000001f02ff7812 */ /* 0x000fe2000780c0ff */
[----:B------:R-:W-:Y:S01]  /*05d0*/  IMAD.MOV.U32 R10, RZ, RZ, R12 ;  /* 0x000000ffff0a7224 */ /* 0x000fe200078e000c */
[----:B------:R-:W-:Y:S01]  /*05e0*/  ISETP.NE.AND P1, PT, R8, -0x1, PT ;  /* 0xffffffff0800780c */ /* 0x000fe20003f25270 */
[----:B------:R-:W-:Y:S01]  /*05f0*/  SHFL.DOWN PT, R6, R11, 0x2, 0x1f ;  /* 0x08401f000b067f89 */ /* 0x000fe200000e0000 */
[----:B------:R-:W-:Y:S01]  /*0600*/  IMAD.MOV.U32 R4, RZ, RZ, R11 ;  /* 0x000000ffff047224 */ /* 0x000fe200078e000b */
[----:B------:R-:W-:Y:S01]  /*0610*/  ISETP.GE.OR P0, PT, R0, UR8, P0 ;  /* 0x0000000800007c0c */ /* 0x000fe20008706670 */
[----:B------:R-:W-:Y:S01]  /*0620*/  IMAD.MOV.U32 R5, RZ, RZ, R10 ;  /* 0x000000ffff057224 */ /* 0x000fe200078e000a */
[----:B------:R-:W0:Y:S01]  /*0630*/  SHFL.DOWN PT, R7, R10, 0x2, 0x1f ;  /* 0x08401f000a077f89 */ /* 0x000e2200000e0000 */
[----:B------:R-:W-:Y:S01]  /*0640*/  IMAD.MOV.U32 R2, RZ, RZ, -0x1 ;  /* 0xffffffffff027424 */ /* 0x000fe200078e00ff */
[----:B------:R-:W-:-:S02]  /*0650*/  ISETP.EQ.OR P0, PT, R3, -0x1, P0 ;  /* 0xffffffff0300780c */ /* 0x000fc40000702670 */
[----:B------:R-:W-:-:S06]  /*0660*/  @!P3 MOV R2, R3 ;  /* 0x000000030002b202 */ /* 0x000fcc0000000f00 */
[----:B------:R-:W1:Y:S01]  /*0670*/  SHFL.DOWN PT, R2, R2, 0x1, 0x1f ;  /* 0x08201f0002027f89 */ /* 0x000e6200000e0000 */
[----:B0-----:R-:W-:-:S10]  /*0680*/  DADD R4, R6, R4 ;  /* 0x0000000006047229 */ /* 0x001fd40000000004 */
[----:B------:R-:W-:Y:S02]  /*0690*/  @!P2 FSEL R10, R5, R10, P1 ;  /* 0x0000000a050aa208 */ /* 0x000fe40000800000 */
[----:B------:R-:W-:-:S03]  /*06a0*/  @!P2 FSEL R11, R4, R11, P1 ;  /* 0x0000000b040ba208 */ /* 0x000fc60000800000 */
[----:B------:R0:W2:Y:S04]  /*06b0*/  SHFL.DOWN PT, R9, R10, 0x1, 0x1f ;  /* 0x08201f000a097f89 */ /* 0x0000a800000e0000 */
[----:B------:R0:W3:Y:S01]  /*06c0*/  SHFL.DOWN PT, R8, R11, 0x1, 0x1f ;  /* 0x08201f000b087f89 */ /* 0x0000e200000e0000 */
[----:B-1----:R-:W-:Y:S05]  /*06d0*/  @P0 EXIT ;  /* 0x000000000000094d */ /* 0x002fea0003800000 */
[----:B------:R-:W1:Y:S01]  /*06e0*/  LDC.64 R6, c[0x0][0x3a0] ;  /* 0x0000e800ff067b82 */ /* 0x000e620000000a00 */
[----:B------:R-:W-:Y:S01]  /*06f0*/  IMAD.MOV.U32 R4, RZ, RZ, R11 ;  /* 0x000000ffff047224 */ /* 0x000fe200078e000b */
[C---:B------:R-:W-:Y:S01]  /*0700*/  ISETP.NE.AND P1, PT, R2.reuse, R3, PT ;  /* 0x000000030200720c */ /* 0x040fe20003f25270 */
[----:B------:R-:W-:Y:S01]  /*0710*/  IMAD.MOV.U32 R5, RZ, RZ, R10 ;  /* 0x000000ffff057224 */ /* 0x000fe200078e000a */
[----:B------:R-:W-:-:S05]  /*0720*/  ISETP.NE.AND P0, PT, R2, -0x1, PT ;  /* 0xffffffff0200780c */ /* 0x000fca0003f05270 */
[----:B--23--:R-:W-:-:S10]  /*0730*/  DADD R4, R8, R4 ;  /* 0x0000000008047229 */ /* 0x00cfd40000000004 */
[----:B0-----:R-:W-:Y:S02]  /*0740*/  @!P1 FSEL R11, R4, R11, P0 ;  /* 0x0000000b040b9208 */ /* 0x001fe40000000000 */
[----:B------:R-:W-:Y:S01]  /*0750*/  @!P1 FSEL R10, R5, R10, P0 ;  /* 0x0000000a050a9208 */ /* 0x000fe20000000000 */
[----:B-1----:R-:W-:-:S04]  /*0760*/  IMAD.WIDE R2, R3, 0x8, R6 ;  /* 0x0000000803027825 */ /* 0x002fc800078e0206 */
[----:B------:R-:W-:Y:S02]  /*0770*/  IMAD.MOV.U32 R4, RZ, RZ, R11 ;  /* 0x000000ffff047224 */ /* 0x000fe400078e000b */
[----:B------:R-:W-:-:S05]  /*0780*/  IMAD.MOV.U32 R5, RZ, RZ, R10 ;  /* 0x000000ffff057224 */ /* 0x000fca00078e000a */
[----:B------:R-:W-:Y:S01]  /*0790*/  REDG.E.ADD.F64.RN.STRONG.GPU desc[UR4][R2.64], R4 ;  /* 0x00000004020079a6 */ /* 0x000fe2000c12ff04 */
[----:B------:R-:W-:Y:S05]  /*07a0*/  EXIT ;  /* 0x000000000000794d */ /* 0x000fea0003800000 */
.L_x_2:
[----:B------:R-:W-:-:S00]  /*07b0*/  BRA `(.L_x_2) ;  /* 0xfffffffc00fc7947 */ /* 0x000fc0000383ffff */
[----:B------:R-:W-:-:S00]  /*07c0*/  NOP ;  /* 0x0000000000007918 */ /* 0x000fc00000000000 */
        /* <DEDUP_REMOVED lines=11> */
.L_x_4:


//--------------------- .text._Z4spmvPiS_PdS0_S0_iii --------------------------
	.section	.text._Z4spmvPiS_PdS0_S0_iii,"ax",@progbits
	.align	128
        .global         _Z4spmvPiS_PdS0_S0_iii
        .type           _Z4spmvPiS_PdS0_S0_iii,@function
        .size           _Z4spmvPiS_PdS0_S0_iii,(.L_x_5 - _Z4spmvPiS_PdS0_S0_iii)
        .other          _Z4spmvPiS_PdS0_S0_iii,@"STO_CUDA_ENTRY STV_DEFAULT"
_Z4spmvPiS_PdS0_S0_iii:
.text._Z4spmvPiS_PdS0_S0_iii:
[----:B------:R-:W-:Y:S01]  /*0000*/  LDC R1, c[0x0][0x37c] ;  /* 0x0000df00ff017b82 */ /* 0x000fe20000000800 */
[----:B------:R-:W0:Y:S07]  /*0010*/  S2R R0, SR_TID.X ;  /* 0x0000000000007919 */ /* 0x000e2e0000002100 */
[----:B------:R-:W0:Y:S01]  /*0020*/  S2UR UR4, SR_CTAID.X ;  /* 0x00000000000479c3 */ /* 0x000e220000002500 */
[----:B------:R-:W1:Y:S07]  /*0030*/  LDCU UR5, c[0x0][0x3b0] ;  /* 0x00007600ff0577ac */ /* 0x000e6e0008000800 */
[----:B------:R-:W0:Y:S02]  /*0040*/  LDC R11, c[0x0][0x360] ;  /* 0x0000d800ff0b7b82 */ /* 0x000e240000000800 */
[----:B0-----:R-:W-:-:S05]  /*0050*/  IMAD R11, R11, UR4, R0 ;  /* 0x000000040b0b7c24 */ /* 0x001fca000f8e0200 */
[----:B-1----:R-:W-:-:S13]  /*0060*/  ISETP.GE.AND P0, PT, R11, UR5, PT ;  /* 0x000000050b007c0c */ /* 0x002fda000bf06270 */
[----:B------:R-:W-:Y:S05]  /*0070*/  @P0 EXIT ;  /* 0x000000000000094d */ /* 0x000fea0003800000 */
[----:B------:R-:W0:Y:S01]  /*0080*/  LDC.64 R4, c[0x0][0x388] ;  /* 0x0000e200ff047b82 */ /* 0x000e220000000a00 */
[----:B------:R-:W1:Y:S07]  /*0090*/  LDCU.64 UR4, c[0x0][0x358] ;  /* 0x00006b00ff0477ac */ /* 0x000e6e0008000a00 */
[----:B------:R-:W2:Y:S08]  /*00a0*/  LDC.64 R2, c[0x0][0x390] ;  /* 0x0000e400ff027b82 */ /* 0x000eb00000000a00 */
[----:B------:R-:W3:Y:S01]  /*00b0*/  LDC.64 R6, c[0x0][0x398] ;  /* 0x0000e600ff067b82 */ /* 0x000ee20000000a00 */
[----:B0-----:R-:W-:-:S07]  /*00c0*/  IMAD.WIDE R4, R11, 0x4, R4 ;  /* 0x000000040b047825 */ /* 0x001fce00078e0204 */
[----:B------:R-:W0:Y:S01]  /*00d0*/  LDC.64 R8, c[0x0][0x380] ;  /* 0x0000e000ff087b82 */ /* 0x000e220000000a00 */
[----:B-1----:R-:W3:Y:S01]  /*00e0*/  LDG.E R5, desc[UR4][R4.64] ;  /* 0x0000000404057981 */ /* 0x002ee2000c1e1900 */
[----:B--2---:R-:W-:-:S06]  /*00f0*/  IMAD.WIDE R2, R11, 0x8, R2 ;  /* 0x000000080b027825 */ /* 0x004fcc00078e0202 */
[----:B------:R-:W2:Y:S01]  /*0100*/  LDG.E.64 R2, desc[UR4][R2.64] ;  /* 0x0000000402027981 */ /* 0x000ea2000c1e1b00 */
[----:B0-----:R-:W-:Y:S02]  /*0110*/  IMAD.WIDE R8, R11, 0x4, R8 ;  /* 0x000000040b087825 */ /* 0x001fe400078e0208 */
[----:B------:R-:W0:Y:S04]  /*0120*/  LDC.64 R10, c[0x0][0x3a0] ;  /* 0x0000e800ff0a7b82 */ /* 0x000e280000000a00 */
[----:B------:R-:W0:Y:S01]  /*0130*/  LDG.E R9, desc[UR4][R8.64] ;  /* 0x0000000408097981 */ /* 0x000e22000c1e1900 */
[----:B---3--:R-:W-:-:S06]  /*0140*/  IMAD.WIDE R6, R5, 0x8, R6 ;  /* 0x0000000805067825 */ /* 0x008fcc00078e0206 */
[----:B------:R-:W2:Y:S01]  /*0150*/  LDG.E.64 R6, desc[UR4][R6.64] ;  /* 0x0000000406067981 */ /* 0x000ea2000c1e1b00 */
[----:B0-----:R-:W-:Y:S01]  /*0160*/  IMAD.WIDE R10, R9, 0x8, R10 ;  /* 0x00000008090a7825 */ /* 0x001fe200078e020a */
[----:B--2---:R-:W-:-:S07]  /*0170*/  DMUL R4, R2, R6 ;  /* 0x0000000602047228 */ /* 0x004fce0000000000 */
[----:B------:R-:W-:Y:S01]  /*0180*/  REDG.E.ADD.F64.RN.STRONG.GPU desc[UR4][R10.64], R4 ;  /* 0x000000040a0079a6 */ /* 0x000fe2000c12ff04 */
[----:B------:R-:W-:Y:S05]  /*0190*/  EXIT ;  /* 0x000000000000794d */ /* 0x000fea0003800000 */
.L_x_3:
        /* <DEDUP_REMOVED lines=14> */
.L_x_5:


//--------------------- .nv.shared._Z22spmv_2d_tiled_advancedPiS_PdS0_S0_ii --------------------------
	.section	.nv.shared._Z22spmv_2d_tiled_advancedPiS_PdS0_S0_ii,"aw",@nobits
	.sectionflags	@""
	.align	16
	.zero		1024


//--------------------- .nv.shared.reserved.0     --------------------------
	.section	.nv.shared.reserved.0,"aw",@nobits
	.weak		__nv_reservedSMEM_offset_0_alias
	.size		__nv_reservedSMEM_offset_0_alias, 0, 64
	.other		__nv_reservedSMEM_offset_0_alias,@"STO_CUDA_RESERVED_SHARED STV_DEFAULT"
__nv_reservedSMEM_offset_0_alias:
	.zero		0
	.zero		64


//--------------------- .nv.shared._Z4spmvPiS_PdS0_S0_iii --------------------------
	.section	.nv.shared._Z4spmvPiS_PdS0_S0_iii,"aw",@nobits
	.sectionflags	@""
	.align	16
	.zero		1024


//--------------------- .nv.constant0._Z22spmv_2d_tiled_advancedPiS_PdS0_S0_ii --------------------------
	.section	.nv.constant0._Z22spmv_2d_tiled_advancedPiS_PdS0_S0_ii,"a",@progbits
	.sectionflags	@""
	.align	4
.nv.constant0._Z22spmv_2d_tiled_advancedPiS_PdS0_S0_ii:
	.zero		944


//--------------------- .nv.constant0._Z4spmvPiS_PdS0_S0_iii --------------------------
	.section	.nv.constant0._Z4spmvPiS_PdS0_S0_iii,"a",@progbits
	.sectionflags	@""
	.align	4
.nv.constant0._Z4spmvPiS_PdS0_S0_iii:
	.zero		948


//--------------------- SYMBOLS --------------------------

	.type		.nv.reservedSmem.offset0,@object
	.size		.nv.reservedSmem.offset0,0x4
	.type		.nv.reservedSmem.cap,@object
	.size		.nv.reservedSmem.cap,0x4
